	.headerflags	@"EF_CUDA_TEXMODE_UNIFIED EF_CUDA_64BIT_ADDRESS EF_CUDA_ACCELERATORS EF_CUDA_SM90 EF_CUDA_VIRTUAL_SM(EF_CUDA_SM90)"
	.elftype	@"ET_EXEC"


//--------------------- .nv.info                  --------------------------
	.section	.nv.info,"",@"SHT_CUDA_INFO"
	.align	4


	//----- nvinfo : EIATTR_REGCOUNT
	.align		4
        /*0000*/ 	.byte	0x04, 0x2f
        /*0002*/ 	.short	(.L_3 - .L_2)
	.align		4
.L_2:
        /*0004*/ 	.word	index@(triton_poi_fused__native_batch_norm_legit_no_training_add_29)
        /*0008*/ 	.word	0x00000034


	//----- nvinfo : EIATTR_MIN_STACK_SIZE
	.align		4
.L_3:
        /*000c*/ 	.byte	0x04, 0x12
        /*000e*/ 	.short	(.L_5 - .L_4)
	.align		4
.L_4:
        /*0010*/ 	.word	index@(triton_poi_fused__native_batch_norm_legit_no_training_add_29)
        /*0014*/ 	.word	0x00000000


	//----- nvinfo : EIATTR_FRAME_SIZE
	.align		4
.L_5:
        /*0018*/ 	.byte	0x04, 0x11
        /*001a*/ 	.short	(.L_7 - .L_6)
	.align		4
.L_6:
        /*001c*/ 	.word	index@(triton_poi_fused__native_batch_norm_legit_no_training_add_29)
        /*0020*/ 	.word	0x00000000


	//----- nvinfo : EIATTR_MIN_STACK_SIZE
	.align		4
.L_7:
        /*0024*/ 	.byte	0x04, 0x12
        /*0026*/ 	.short	(.L_9 - .L_8)
	.align		4
.L_8:
        /*0028*/ 	.word	index@(triton_poi_fused__native_batch_norm_legit_no_training_add_29)
        /*002c*/ 	.word	0x00000000
.L_9:


//--------------------- .nv.info.triton_poi_fused__native_batch_norm_legit_no_training_add_29 --------------------------
	.section	.nv.info.triton_poi_fused__native_batch_norm_legit_no_training_add_29,"",@"SHT_CUDA_INFO"
	.sectionflags	@""
	.align	4


	//----- nvinfo : EIATTR_CUDA_API_VERSION
	.align		4
        /*0000*/ 	.byte	0x04, 0x37
        /*0002*/ 	.short	(.L_11 - .L_10)
.L_10:
        /*0004*/ 	.word	0x0000007c


	//----- nvinfo : EIATTR_KPARAM_INFO
	.align		4
.L_11:
        /*0008*/ 	.byte	0x04, 0x17
        /*000a*/ 	.short	(.L_13 - .L_12)
.L_12:
        /*000c*/ 	.word	0x00000000
        /*0010*/ 	.short	0x0008
        /*0012*/ 	.short	0x003c
        /*0014*/ 	.byte	0x00, 0xf0, 0x11, 0x00


	//----- nvinfo : EIATTR_KPARAM_INFO
	.align		4
.L_13:
        /*0018*/ 	.byte	0x04, 0x17
        /*001a*/ 	.short	(.L_15 - .L_14)
.L_14:
        /*001c*/ 	.word	0x00000000
        /*0020*/ 	.short	0x0007
        /*0022*/ 	.short	0x0038
        /*0024*/ 	.byte	0x00, 0xf0, 0x11, 0x00


	//----- nvinfo : EIATTR_KPARAM_INFO
	.align		4
.L_15:
        /*0028*/ 	.byte	0x04, 0x17
        /*002a*/ 	.short	(.L_17 - .L_16)
.L_16:
        /*002c*/ 	.word	0x00000000
        /*0030*/ 	.short	0x0006
        /*0032*/ 	.short	0x0030
        /*0034*/ 	.byte	0x00, 0xf4, 0x21, 0x00


	//----- nvinfo : EIATTR_KPARAM_INFO
	.align		4
.L_17:
        /*0038*/ 	.byte	0x04, 0x17
        /*003a*/ 	.short	(.L_19 - .L_18)
.L_18:
        /*003c*/ 	.word	0x00000000
        /*0040*/ 	.short	0x0005
        /*0042*/ 	.short	0x0028
        /*0044*/ 	.byte	0x00, 0xf4, 0x21, 0x00


	//----- nvinfo : EIATTR_KPARAM_INFO
	.align		4
.L_19:
        /*0048*/ 	.byte	0x04, 0x17
        /*004a*/ 	.short	(.L_21 - .L_20)
.L_20:
        /*004c*/ 	.word	0x00000000
        /*0050*/ 	.short	0x0004
        /*0052*/ 	.short	0x0020
        /*0054*/ 	.byte	0x00, 0xf4, 0x21, 0x00


	//----- nvinfo : EIATTR_KPARAM_INFO
	.align		4
.L_21:
        /*0058*/ 	.byte	0x04, 0x17
        /*005a*/ 	.short	(.L_23 - .L_22)
.L_22:
        /*005c*/ 	.word	0x00000000
        /*0060*/ 	.short	0x0003
        /*0062*/ 	.short	0x0018
        /*0064*/ 	.byte	0x00, 0xf4, 0x21, 0x00


	//----- nvinfo : EIATTR_KPARAM_INFO
	.align		4
.L_23:
        /*0068*/ 	.byte	0x04, 0x17
        /*006a*/ 	.short	(.L_25 - .L_24)
.L_24:
        /*006c*/ 	.word	0x00000000
        /*0070*/ 	.short	0x0002
        /*0072*/ 	.short	0x0010
        /*0074*/ 	.byte	0x00, 0xf4, 0x21, 0x00


	//----- nvinfo : EIATTR_KPARAM_INFO
	.align		4
.L_25:
        /*0078*/ 	.byte	0x04, 0x17
        /*007a*/ 	.short	(.L_27 - .L_26)
.L_26:
        /*007c*/ 	.word	0x00000000
        /*0080*/ 	.short	0x0001
        /*0082*/ 	.short	0x0008
        /*0084*/ 	.byte	0x00, 0xf4, 0x21, 0x00


	//----- nvinfo : EIATTR_KPARAM_INFO
	.align		4
.L_27:
        /*0088*/ 	.byte	0x04, 0x17
        /*008a*/ 	.short	(.L_29 - .L_28)
.L_28:
        /*008c*/ 	.word	0x00000000
        /*0090*/ 	.short	0x0000
        /*0092*/ 	.short	0x0000
        /*0094*/ 	.byte	0x00, 0xf4, 0x21, 0x00


	//----- nvinfo : EIATTR_SPARSE_MMA_MASK
	.align		4
.L_29:
        /*0098*/ 	.byte	0x03, 0x50
        /*009a*/ 	.short	0x0000


	//----- nvinfo : EIATTR_MAXREG_COUNT
	.align		4
        /*009c*/ 	.byte	0x03, 0x1b
        /*009e*/ 	.short	0x00ff


	//----- nvinfo : EIATTR_EXIT_INSTR_OFFSETS
	.align		4
        /*00a0*/ 	.byte	0x04, 0x1c
        /*00a2*/ 	.short	(.L_31 - .L_30)


	//   ....[0]....
.L_30:
        /*00a4*/ 	.word	0x00001100


	//   ....[1]....
        /*00a8*/ 	.word	0x00001150


	//----- nvinfo : EIATTR_REQNTID
	.align		4
.L_31:
        /*00ac*/ 	.byte	0x04, 0x10
        /*00ae*/ 	.short	(.L_33 - .L_32)
.L_32:
        /*00b0*/ 	.word	0x00000100
        /*00b4*/ 	.word	0x00000001
        /*00b8*/ 	.word	0x00000001


	//----- nvinfo : EIATTR_CBANK_PARAM_SIZE
	.align		4
.L_33:
        /*00bc*/ 	.byte	0x03, 0x19
        /*00be*/ 	.short	0x0040


	//----- nvinfo : EIATTR_PARAM_CBANK
	.align		4
        /*00c0*/ 	.byte	0x04, 0x0a
        /*00c2*/ 	.short	(.L_35 - .L_34)
	.align		4
.L_34:
        /*00c4*/ 	.word	index@(.nv.constant0.triton_poi_fused__native_batch_norm_legit_no_training_add_29)
        /*00c8*/ 	.short	0x0210
        /*00ca*/ 	.short	0x0040


	//----- nvinfo : EIATTR_SW_WAR
	.align		4
.L_35:
        /*00cc*/ 	.byte	0x04, 0x36
        /*00ce*/ 	.short	(.L_37 - .L_36)
.L_36:
        /*00d0*/ 	.word	0x00000008
.L_37:


//--------------------- .nv.callgraph             --------------------------
	.section	.nv.callgraph,"",@"SHT_CUDA_CALLGRAPH"
	.align	4
	.sectionentsize	8
	.align		4
        /*0000*/ 	.word	0x00000000
	.align		4
        /*0004*/ 	.word	0xffffffff
	.align		4
        /*0008*/ 	.word	0x00000000
	.align		4
        /*000c*/ 	.word	0xfffffffe
	.align		4
        /*0010*/ 	.word	0x00000000
	.align		4
        /*0014*/ 	.word	0xfffffffd
	.align		4
        /*0018*/ 	.word	0x00000000
	.align		4
        /*001c*/ 	.word	0xfffffffc


//--------------------- .nv.constant4             --------------------------
	.section	.nv.constant4,"a",@progbits
	.align	8
	.align		8
.nv.constant4:
        /*0000*/ 	.dword	_$_str
	.align		8
        /*0008*/ 	.dword	_$_str_$_2


//--------------------- .text.triton_poi_fused__native_batch_norm_legit_no_training_add_29 --------------------------
	.section	.text.triton_poi_fused__native_batch_norm_legit_no_training_add_29,"ax",@progbits
	.sectionflags	@"SHF_BARRIERS=1"
	.align	128
        .global         triton_poi_fused__native_batch_norm_legit_no_training_add_29
        .type           triton_poi_fused__native_batch_norm_legit_no_training_add_29,@function
        .size           triton_poi_fused__native_batch_norm_legit_no_training_add_29,(.L_x_1 - triton_poi_fused__native_batch_norm_legit_no_training_add_29)
        .other          triton_poi_fused__native_batch_norm_legit_no_training_add_29,@"STO_CUDA_ENTRY STV_DEFAULT"
triton_poi_fused__native_batch_norm_legit_no_training_add_29:
.text.triton_poi_fused__native_batch_norm_legit_no_training_add_29:
[----:B------:R-:W0:Y:S01]  /*0000*/  LDC R1, c[0x0][0x28] ;  /* 0x00000a00ff017b82 */ /* 0x000e220000000800 */
[----:B------:R-:W1:Y:S07]  /*0010*/  S2R R2, SR_CTAID.X ;  /* 0x0000000000027919 */ /* 0x000e6e0000002500 */
[----:B------:R-:W2:Y:S01]  /*0020*/  LDC.64 R34, c[0x0][0x210] ;  /* 0x00008400ff227b82 */ /* 0x000ea20000000a00 */
[----:B------:R-:W-:Y:S02]  /*0030*/  CS2R R8, SRZ ;  /* 0x0000000000087805 */ /* 0x000fe4000001ff00 */
[----:B------:R-:W-:Y:S01]  /*0040*/  CS2R R10, SRZ ;  /* 0x00000000000a7805 */ /* 0x000fe2000001ff00 */
[----:B------:R-:W3:Y:S01]  /*0050*/  S2R R0, SR_TID.X ;  /* 0x0000000000007919 */ /* 0x000ee20000002100 */
[----:B------:R-:W-:-:S02]  /*0060*/  CS2R R12, SRZ ;  /* 0x00000000000c7805 */ /* 0x000fc4000001ff00 */
[----:B------:R-:W-:Y:S01]  /*0070*/  CS2R R14, SRZ ;  /* 0x00000000000e7805 */ /* 0x000fe2000001ff00 */
[----:B------:R-:W-:Y:S01]  /*0080*/  ULDC.64 UR6, c[0x0][0x208] ;  /* 0x0000820000067ab9 */ /* 0x000fe20000000a00 */
[----:B------:R-:W4:Y:S01]  /*0090*/  S2R R3, SR_CTAID.Y ;  /* 0x0000000000037919 */ /* 0x000f220000002600 */
[----:B------:R-:W5:Y:S01]  /*00a0*/  LDC.64 R40, c[0x0][0x218] ;  /* 0x00008600ff287b82 */ /* 0x000f620000000a00 */
[----:B------:R-:W-:Y:S02]  /*00b0*/  CS2R R4, SRZ ;  /* 0x0000000000047805 */ /* 0x000fe4000001ff00 */
[----:B------:R-:W-:-:S05]  /*00c0*/  CS2R R6, SRZ ;  /* 0x0000000000067805 */ /* 0x000fca000001ff00 */
[----:B------:R-:W5:Y:S01]  /*00d0*/  LDC.64 R42, c[0x0][0x220] ;  /* 0x00008800ff2a7b82 */ /* 0x000f620000000a00 */
[----:B-1----:R-:W-:Y:S02]  /*00e0*/  SHF.L.U32 R2, R2, 0x6, RZ ;  /* 0x0000000602027819 */ /* 0x002fe400000006ff */
[----:B---3--:R-:W-:Y:S02]  /*00f0*/  SHF.L.U32 R33, R0, 0x2, RZ ;  /* 0x0000000200217819 */ /* 0x008fe400000006ff */
[----:B------:R-:W-:Y:S02]  /*0100*/  SHF.R.U32.HI R20, RZ, 0x4, R0 ;  /* 0x00000004ff147819 */ /* 0x000fe40000011600 */
[----:B----4-:R-:W-:Y:S02]  /*0110*/  SHF.L.U32 R3, R3, 0x6, RZ ;  /* 0x0000000603037819 */ /* 0x010fe400000006ff */
[----:B------:R-:W-:Y:S02]  /*0120*/  LOP3.LUT R33, R2, 0x3c, R33, 0xf8, !PT ;  /* 0x0000003c02217812 */ /* 0x000fe400078ef821 */
[----:B------:R-:W-:-:S02]  /*0130*/  SGXT.U32 R20, R20, 0x4 ;  /* 0x000000041414781a */ /* 0x000fc40000000000 */
[----:B------:R-:W-:Y:S02]  /*0140*/  ISETP.GE.AND P0, PT, R33, 0x60, PT ;  /* 0x000000602100780c */ /* 0x000fe40003f06270 */
[----:B------:R-:W-:Y:S02]  /*0150*/  LOP3.LUT R18, R3, 0x10, R20, 0xfe, !PT ;  /* 0x0000001003127812 */ /* 0x000fe400078efe14 */
[----:B------:R-:W-:Y:S02]  /*0160*/  LOP3.LUT R22, R3, 0x20, R20, 0xfe, !PT ;  /* 0x0000002003167812 */ /* 0x000fe400078efe14 */
[C---:B------:R-:W-:Y:S01]  /*0170*/  ISETP.LT.AND P2, PT, R18.reuse, 0x40, !P0 ;  /* 0x000000401200780c */ /* 0x040fe20004741270 */
[--C-:B------:R-:W-:Y:S01]  /*0180*/  IMAD R47, R18, 0x60, R33.reuse ;  /* 0x00000060122f7824 */ /* 0x100fe200078e0221 */
[C---:B------:R-:W-:Y:S01]  /*0190*/  ISETP.LT.AND P3, PT, R22.reuse, 0x40, !P0 ;  /* 0x000000401600780c */ /* 0x040fe20004761270 */
[----:B------:R-:W-:Y:S01]  /*01a0*/  IMAD R45, R22, 0x60, R33 ;  /* 0x00000060162d7824 */ /* 0x000fe200078e0221 */
[----:B------:R-:W-:Y:S01]  /*01b0*/  LOP3.LUT R16, R3, R20, RZ, 0xfc, !PT ;  /* 0x0000001403107212 */ /* 0x000fe200078efcff */
[----:B--2---:R-:W-:Y:S01]  /*01c0*/  IMAD.WIDE R24, R47, 0x4, R34 ;  /* 0x000000042f187825 */ /* 0x004fe200078e0222 */
[----:B------:R-:W-:-:S02]  /*01d0*/  LOP3.LUT R28, R3, 0x30, R20, 0xfe, !PT ;  /* 0x00000030031c7812 */ /* 0x000fc400078efe14 */
[----:B------:R-:W-:Y:S01]  /*01e0*/  ISETP.LT.AND P1, PT, R16, 0x40, !P0 ;  /* 0x000000401000780c */ /* 0x000fe20004721270 */
[----:B------:R-:W-:Y:S01]  /*01f0*/  IMAD.WIDE R26, R45, 0x4, R34 ;  /* 0x000000042d1a7825 */ /* 0x000fe200078e0222 */
[----:B------:R-:W-:-:S03]  /*0200*/  ISETP.LT.AND P4, PT, R28, 0x40, !P0 ;  /* 0x000000401c00780c */ /* 0x000fc60004781270 */
[--C-:B------:R-:W-:Y:S01]  /*0210*/  IMAD R39, R16, 0x60, R33.reuse ;  /* 0x0000006010277824 */ /* 0x100fe200078e0221 */
[----:B------:R1:W2:Y:S01]  /*0220*/  @P2 LDG.E.EL.128 R8, desc[UR6][R24.64] ;  /* 0x0000000618082981 */ /* 0x0002a2000c2e1d00 */
[----:B------:R-:W-:Y:S01]  /*0230*/  IMAD R37, R28, 0x60, R33 ;  /* 0x000000601c257824 */ /* 0x000fe200078e0221 */
[----:B------:R-:W-:Y:S01]  /*0240*/  CS2R R16, SRZ ;  /* 0x0000000000107805 */ /* 0x000fe2000001ff00 */
[--C-:B------:R-:W-:Y:S01]  /*0250*/  IMAD.WIDE R22, R39, 0x4, R34.reuse ;  /* 0x0000000427167825 */ /* 0x100fe200078e0222 */
[----:B------:R3:W4:Y:S01]  /*0260*/  @P3 LDG.E.EL.128 R12, desc[UR6][R26.64] ;  /* 0x000000061a0c3981 */ /* 0x000722000c2e1d00 */
[----:B------:R-:W-:Y:S02]  /*0270*/  CS2R R18, SRZ ;  /* 0x0000000000127805 */ /* 0x000fe4000001ff00 */
[----:B------:R-:W-:Y:S01]  /*0280*/  IMAD.WIDE R34, R37, 0x4, R34 ;  /* 0x0000000425227825 */ /* 0x000fe200078e0222 */
[----:B------:R3:W2:Y:S01]  /*0290*/  @P1 LDG.E.EL.128 R4, desc[UR6][R22.64] ;  /* 0x0000000616041981 */ /* 0x0006a2000c2e1d00 */
[----:B-1----:R-:W-:-:S02]  /*02a0*/  CS2R R24, SRZ ;  /* 0x0000000000187805 */ /* 0x002fc4000001ff00 */
[----:B-----5:R-:W-:Y:S01]  /*02b0*/  IMAD.WIDE R38, R39, 0x4, R40 ;  /* 0x0000000427267825 */ /* 0x020fe200078e0228 */
[----:B---3--:R-:W-:-:S03]  /*02c0*/  CS2R R26, SRZ ;  /* 0x00000000001a7805 */ /* 0x008fc6000001ff00 */
[--C-:B------:R-:W-:Y:S01]  /*02d0*/  IMAD.WIDE R46, R47, 0x4, R40.reuse ;  /* 0x000000042f2e7825 */ /* 0x100fe200078e0228 */
[----:B------:R1:W3:Y:S01]  /*02e0*/  @P1 LDG.E.EL.128 R16, desc[UR6][R38.64] ;  /* 0x0000000626101981 */ /* 0x0002e2000c2e1d00 */
[----:B------:R-:W-:Y:S02]  /*02f0*/  CS2R R20, SRZ ;  /* 0x0000000000147805 */ /* 0x000fe4000001ff00 */
[----:B------:R-:W-:Y:S01]  /*0300*/  IMAD.WIDE R44, R45, 0x4, R40 ;  /* 0x000000042d2c7825 */ /* 0x000fe200078e0228 */
[----:B------:R5:W2:Y:S01]  /*0310*/  @P4 LDG.E.EL.128 R24, desc[UR6][R34.64] ;  /* 0x0000000622184981 */ /* 0x000aa2000c2e1d00 */
[----:B0-----:R-:W-:Y:S02]  /*0320*/  CS2R R22, SRZ ;  /* 0x0000000000167805 */ /* 0x001fe4000001ff00 */
[----:B------:R-:W-:Y:S01]  /*0330*/  CS2R R28, SRZ ;  /* 0x00000000001c7805 */ /* 0x000fe2000001ff00 */
[----:B------:R-:W-:Y:S01]  /*0340*/  IMAD.WIDE R42, R33, 0x4, R42 ;  /* 0x00000004212a7825 */ /* 0x000fe200078e022a */
[----:B------:R-:W-:-:S02]  /*0350*/  CS2R R30, SRZ ;  /* 0x00000000001e7805 */ /* 0x000fc4000001ff00 */
[----:B------:R-:W-:Y:S02]  /*0360*/  CS2R R32, SRZ ;  /* 0x0000000000207805 */ /* 0x000fe4000001ff00 */
[----:B-1----:R-:W-:Y:S01]  /*0370*/  CS2R R38, SRZ ;  /* 0x0000000000267805 */ /* 0x002fe2000001ff00 */
[----:B------:R-:W-:Y:S01]  /*0380*/  IMAD.WIDE R40, R37, 0x4, R40 ;  /* 0x0000000425287825 */ /* 0x000fe200078e0228 */
[----:B------:R-:W-:Y:S01]  /*0390*/  CS2R R36, SRZ ;  /* 0x0000000000247805 */ /* 0x000fe2000001ff00 */
[----:B------:R0:W2:Y:S01]  /*03a0*/  @P2 LDG.E.EL.128 R20, desc[UR6][R46.64] ;  /* 0x000000062e142981 */ /* 0x0000a2000c2e1d00 */
[----:B-----5:R-:W-:-:S03]  /*03b0*/  CS2R R34, SRZ ;  /* 0x0000000000227805 */ /* 0x020fc6000001ff00 */
[----:B------:R-:W5:Y:S04]  /*03c0*/  @P3 LDG.E.EL.128 R28, desc[UR6][R44.64] ;  /* 0x000000062c1c3981 */ /* 0x000f68000c2e1d00 */
[----:B------:R-:W3:Y:S01]  /*03d0*/  @!P0 LDG.E.EL.128 R32, desc[UR6][R42.64] ;  /* 0x000000062a208981 */ /* 0x000ee2000c2e1d00 */
[----:B0-----:R-:W0:Y:S03]  /*03e0*/  LDC.64 R46, c[0x0][0x228] ;  /* 0x00008a00ff2e7b82 */ /* 0x001e260000000a00 */
[----:B------:R-:W4:Y:S01]  /*03f0*/  @P4 LDG.E.EL.128 R36, desc[UR6][R40.64] ;  /* 0x0000000628244981 */ /* 0x000f22000c2e1d00 */
[C---:B---3--:R-:W-:Y:S01]  /*0400*/  FADD R18, -R34.reuse, R18 ;  /* 0x0000001222127221 */ /* 0x048fe20000000100 */
[C---:B--2---:R-:W-:Y:S01]  /*0410*/  FADD R22, -R34.reuse, R22 ;  /* 0x0000001622167221 */ /* 0x044fe20000000100 */
[C---:B-----5:R-:W-:Y:S01]  /*0420*/  FADD R30, -R34.reuse, R30 ;  /* 0x0000001e221e7221 */ /* 0x060fe20000000100 */
[----:B----4-:R-:W-:Y:S01]  /*0430*/  FADD R38, -R34, R38 ;  /* 0x0000002622267221 */ /* 0x010fe20000000100 */
[----:B------:R-:W-:Y:S01]  /*0440*/  SHF.L.U32 R34, R0, 0x2, RZ ;  /* 0x0000000200227819 */ /* 0x000fe200000006ff */
[----:B------:R-:W-:-:S03]  /*0450*/  FADD R41, -R32, R16 ;  /* 0x0000001020297221 */ /* 0x000fc60000000100 */
[----:B------:R-:W-:Y:S01]  /*0460*/  LOP3.LUT R16, R2, 0x3c, R34, 0xf8, !PT ;  /* 0x0000003c02107812 */ /* 0x000fe200078ef822 */
[C---:B------:R-:W-:Y:S01]  /*0470*/  FADD R19, -R35.reuse, R19 ;  /* 0x0000001323137221 */ /* 0x040fe20000000100 */
[C---:B------:R-:W-:Y:S01]  /*0480*/  FADD R23, -R35.reuse, R23 ;  /* 0x0000001723177221 */ /* 0x040fe20000000100 */
[C---:B------:R-:W-:Y:S01]  /*0490*/  FADD R31, -R35.reuse, R31 ;  /* 0x0000001f231f7221 */ /* 0x040fe20000000100 */
[----:B------:R-:W-:Y:S01]  /*04a0*/  FADD R39, -R35, R39 ;  /* 0x0000002723277221 */ /* 0x000fe20000000100 */
[C---:B------:R-:W-:Y:S01]  /*04b0*/  FADD R17, -R33.reuse, R17 ;  /* 0x0000001121117221 */ /* 0x040fe20000000100 */
[C---:B------:R-:W-:Y:S01]  /*04c0*/  FADD R21, -R33.reuse, R21 ;  /* 0x0000001521157221 */ /* 0x040fe20000000100 */
[C---:B------:R-:W-:Y:S01]  /*04d0*/  FADD R29, -R33.reuse, R29 ;  /* 0x0000001d211d7221 */ /* 0x040fe20000000100 */
[----:B------:R-:W-:Y:S01]  /*04e0*/  FADD R37, -R33, R37 ;  /* 0x0000002521257221 */ /* 0x000fe20000000100 */
[----:B------:R-:W-:Y:S01]  /*04f0*/  LOP3.LUT R3, R3, 0x3c, R34, 0xf8, !PT ;  /* 0x0000003c03037812 */ /* 0x000fe200078ef822 */
[C---:B------:R-:W-:Y:S01]  /*0500*/  FADD R42, -R32.reuse, R20 ;  /* 0x00000014202a7221 */ /* 0x040fe20000000100 */
[C---:B------:R-:W-:Y:S01]  /*0510*/  FADD R28, -R32.reuse, R28 ;  /* 0x0000001c201c7221 */ /* 0x040fe20000000100 */
[----:B------:R-:W-:Y:S01]  /*0520*/  FADD R44, -R32, R36 ;  /* 0x00000024202c7221 */ /* 0x000fe20000000100 */
[----:B------:R-:W-:-:S02]  /*0530*/  CS2R R32, SRZ ;  /* 0x0000000000207805 */ /* 0x000fc4000001ff00 */
[----:B------:R-:W-:Y:S01]  /*0540*/  CS2R R34, SRZ ;  /* 0x0000000000227805 */ /* 0x000fe2000001ff00 */
[----:B0-----:R-:W-:-:S05]  /*0550*/  IMAD.WIDE R46, R16, 0x4, R46 ;  /* 0x00000004102e7825 */ /* 0x001fca00078e022e */
[----:B------:R0:W2:Y:S02]  /*0560*/  @!P0 LDG.E.EL.128 R32, desc[UR6][R46.64] ;  /* 0x000000062e208981 */ /* 0x0000a4000c2e1d00 */
[----:B0-----:R-:W0:Y:S02]  /*0570*/  LDC.64 R46, c[0x0][0x230] ;  /* 0x00008c00ff2e7b82 */ /* 0x001e240000000a00 */
[----:B0-----:R-:W-:-:S06]  /*0580*/  IMAD.WIDE R48, R16, 0x4, R46 ;  /* 0x0000000410307825 */ /* 0x001fcc00078e022e */
[----:B------:R-:W0:Y:S02]  /*0590*/  LDC.64 R46, c[0x0][0x238] ;  /* 0x00008e00ff2e7b82 */ /* 0x000e240000000a00 */
[----:B0-----:R-:W-:-:S04]  /*05a0*/  IMAD.WIDE R46, R16, 0x4, R46 ;  /* 0x00000004102e7825 */ /* 0x001fc800078e022e */
[----:B--2---:R-:W-:Y:S01]  /*05b0*/  FADD R36, R32, 9.9999997473787516356e-06 ;  /* 0x3727c5ac20247421 */ /* 0x004fe20000000000 */
[----:B------:R-:W-:-:S03]  /*05c0*/  FADD R33, R33, 9.9999997473787516356e-06 ;  /* 0x3727c5ac21217421 */ /* 0x000fc60000000000 */
[----:B------:R-:W0:Y:S01]  /*05d0*/  MUFU.SQRT R20, R36 ;  /* 0x0000002400147308 */ /* 0x000e220000002000 */
[----:B------:R-:W-:-:S07]  /*05e0*/  FADD R32, R34, 9.9999997473787516356e-06 ;  /* 0x3727c5ac22207421 */ /* 0x000fce0000000000 */
[----:B------:R-:W1:Y:S01]  /*05f0*/  MUFU.SQRT R33, R33 ;  /* 0x0000002100217308 */ /* 0x000e620000002000 */
[----:B------:R-:W-:Y:S01]  /*0600*/  FADD R35, R35, 9.9999997473787516356e-06 ;  /* 0x3727c5ac23237421 */ /* 0x000fe20000000000 */
[----:B------:R-:W-:Y:S01]  /*0610*/  HFMA2.MMA R34, -RZ, RZ, 1.625, 0 ;  /* 0x3e800000ff227435 */ /* 0x000fe200000001ff */
[----:B0-----:R-:W-:-:S05]  /*0620*/  FSETP.GT.AND P6, PT, R20, 8.50705917302346158658e+37, PT ;  /* 0x7e8000001400780b */ /* 0x001fca0003fc4000 */
[----:B------:R-:W0:Y:S01]  /*0630*/  MUFU.SQRT R32, R32 ;  /* 0x0000002000207308 */ /* 0x000e220000002000 */
[----:B------:R-:W-:-:S07]  /*0640*/  FSETP.GEU.AND P1, PT, R20, 1.175494350822287508e-38, PT ;  /* 0x008000001400780b */ /* 0x000fce0003f2e000 */
[----:B------:R-:W2:Y:S01]  /*0650*/  MUFU.SQRT R43, R35 ;  /* 0x00000023002b7308 */ /* 0x000ea20000002000 */
[C---:B-1----:R-:W-:Y:S02]  /*0660*/  FSETP.GT.AND P2, PT, R33.reuse, 8.50705917302346158658e+37, PT ;  /* 0x7e8000002100780b */ /* 0x042fe40003f44000 */
[----:B------:R-:W-:Y:S01]  /*0670*/  FSETP.GEU.AND P3, PT, R33, 1.175494350822287508e-38, PT ;  /* 0x008000002100780b */ /* 0x000fe20003f6e000 */
[----:B------:R-:W-:Y:S01]  /*0680*/  @P6 FMUL R20, R20, 0.25 ;  /* 0x3e80000014146820 */ /* 0x000fe20000400000 */
[----:B------:R-:W-:Y:S02]  /*0690*/  FSEL R40, R34, 1, P6 ;  /* 0x3f80000022287808 */ /* 0x000fe40003000000 */
[----:B0-----:R-:W-:Y:S01]  /*06a0*/  FSETP.GT.AND P4, PT, R32, 8.50705917302346158658e+37, PT ;  /* 0x7e8000002000780b */ /* 0x001fe20003f84000 */
[----:B------:R-:W-:Y:S01]  /*06b0*/  @!P1 FMUL R20, R20, 16777216 ;  /* 0x4b80000014149820 */ /* 0x000fe20000400000 */
[----:B------:R-:W-:Y:S01]  /*06c0*/  FSETP.GEU.AND P5, PT, R32, 1.175494350822287508e-38, PT ;  /* 0x008000002000780b */ /* 0x000fe20003fae000 */
[----:B------:R-:W-:Y:S01]  /*06d0*/  @!P1 FMUL R40, R40, 16777216 ;  /* 0x4b80000028289820 */ /* 0x000fe20000400000 */
[----:B--2---:R-:W-:-:S03]  /*06e0*/  FSETP.GT.AND P6, PT, R43, 8.50705917302346158658e+37, PT ;  /* 0x7e8000002b00780b */ /* 0x004fc60003fc4000 */
[----:B------:R-:W-:Y:S01]  /*06f0*/  @P2 FMUL R33, R33, 0.25 ;  /* 0x3e80000021212820 */ /* 0x000fe20000400000 */
[----:B------:R-:W-:Y:S01]  /*0700*/  FSETP.GEU.AND P1, PT, R43, 1.175494350822287508e-38, PT ;  /* 0x008000002b00780b */ /* 0x000fe20003f2e000 */
[----:B------:R-:W0:Y:S02]  /*0710*/  MUFU.RCP R45, R20 ;  /* 0x00000014002d7308 */ /* 0x000e240000001000 */
[----:B------:R-:W-:Y:S02]  /*0720*/  @!P3 FMUL R33, R33, 16777216 ;  /* 0x4b8000002121b820 */ /* 0x000fe40000400000 */
[----:B------:R-:W-:-:S04]  /*0730*/  @P4 FMUL R32, R32, 0.25 ;  /* 0x3e80000020204820 */ /* 0x000fc80000400000 */
[----:B------:R1:W2:Y:S01]  /*0740*/  MUFU.RCP R36, R33 ;  /* 0x0000002100247308 */ /* 0x0002a20000001000 */
[----:B------:R-:W-:Y:S01]  /*0750*/  @P6 FMUL R43, R43, 0.25 ;  /* 0x3e8000002b2b6820 */ /* 0x000fe20000400000 */
[----:B------:R-:W-:Y:S01]  /*0760*/  @!P5 FMUL R32, R32, 16777216 ;  /* 0x4b8000002020d820 */ /* 0x000fe20000400000 */
[C---:B------:R-:W-:Y:S02]  /*0770*/  FSEL R35, R34.reuse, 1, P2 ;  /* 0x3f80000022237808 */ /* 0x040fe40001000000 */
[----:B------:R-:W-:Y:S01]  /*0780*/  @!P1 FMUL R43, R43, 16777216 ;  /* 0x4b8000002b2b9820 */ /* 0x000fe20000400000 */
[----:B0-----:R-:W-:Y:S02]  /*0790*/  FMUL R45, R45, R40 ;  /* 0x000000282d2d7220 */ /* 0x001fe40000400000 */
[----:B------:R0:W3:Y:S01]  /*07a0*/  MUFU.RCP R20, R32 ;  /* 0x0000002000147308 */ /* 0x0000e20000001000 */
[----:B------:R-:W-:Y:S01]  /*07b0*/  @!P3 FMUL R35, R35, 16777216 ;  /* 0x4b8000002323b820 */ /* 0x000fe20000400000 */
[----:B-1----:R-:W-:-:S06]  /*07c0*/  FSEL R33, R34, 1, P6 ;  /* 0x3f80000022217808 */ /* 0x002fcc0003000000 */
[----:B------:R1:W4:Y:S01]  /*07d0*/  MUFU.RCP R40, R43 ;  /* 0x0000002b00287308 */ /* 0x0003220000001000 */
[----:B--2---:R-:W-:Y:S01]  /*07e0*/  FMUL R36, R36, R35 ;  /* 0x0000002324247220 */ /* 0x004fe20000400000 */
[----:B------:R-:W-:Y:S01]  /*07f0*/  FSEL R35, R34, 1, P4 ;  /* 0x3f80000022237808 */ /* 0x000fe20002000000 */
[----:B------:R-:W-:-:S04]  /*0800*/  @!P1 FMUL R33, R33, 16777216 ;  /* 0x4b80000021219820 */ /* 0x000fc80000400000 */
[----:B------:R-:W-:Y:S01]  /*0810*/  @!P5 FMUL R35, R35, 16777216 ;  /* 0x4b8000002323d820 */ /* 0x000fe20000400000 */
[-C--:B0-----:R-:W-:Y:S01]  /*0820*/  FMUL R32, R21, R36.reuse ;  /* 0x0000002415207220 */ /* 0x081fe20000400000 */
[----:B-1----:R-:W-:Y:S02]  /*0830*/  FMUL R43, R28, R45 ;  /* 0x0000002d1c2b7220 */ /* 0x002fe40000400000 */
[----:B---3--:R-:W-:Y:S01]  /*0840*/  FMUL R20, R20, R35 ;  /* 0x0000002314147220 */ /* 0x008fe20000400000 */
[-C--:B------:R-:W-:Y:S01]  /*0850*/  FMUL R35, R41, R45.reuse ;  /* 0x0000002d29237220 */ /* 0x080fe20000400000 */
[----:B------:R-:W-:Y:S01]  /*0860*/  FMUL R41, R44, R45 ;  /* 0x0000002d2c297220 */ /* 0x000fe20000400000 */
[----:B----4-:R-:W-:Y:S01]  /*0870*/  FMUL R40, R40, R33 ;  /* 0x0000002128287220 */ /* 0x010fe20000400000 */
[----:B------:R-:W-:Y:S01]  /*0880*/  FMUL R33, R42, R45 ;  /* 0x0000002d2a217220 */ /* 0x000fe20000400000 */
[-C--:B------:R-:W-:Y:S01]  /*0890*/  FMUL R28, R17, R36.reuse ;  /* 0x00000024111c7220 */ /* 0x080fe20000400000 */
[-C--:B------:R-:W-:Y:S01]  /*08a0*/  FMUL R34, R29, R36.reuse ;  /* 0x000000241d227220 */ /* 0x080fe20000400000 */
[----:B------:R-:W-:Y:S01]  /*08b0*/  FMUL R36, R37, R36 ;  /* 0x0000002425247220 */ /* 0x000fe20000400000 */
[-C--:B------:R-:W-:Y:S01]  /*08c0*/  FMUL R45, R30, R20.reuse ;  /* 0x000000141e2d7220 */ /* 0x080fe20000400000 */
[-C--:B------:R-:W-:Y:S01]  /*08d0*/  FMUL R29, R18, R20.reuse ;  /* 0x00000014121d7220 */ /* 0x080fe20000400000 */
[-C--:B------:R-:W-:Y:S01]  /*08e0*/  FMUL R37, R22, R20.reuse ;  /* 0x0000001416257220 */ /* 0x080fe20000400000 */
[----:B------:R-:W-:Y:S01]  /*08f0*/  FMUL R38, R38, R20 ;  /* 0x0000001426267220 */ /* 0x000fe20000400000 */
[-C--:B------:R-:W-:Y:S01]  /*0900*/  FMUL R30, R19, R40.reuse ;  /* 0x00000028131e7220 */ /* 0x080fe20000400000 */
[----:B------:R-:W-:Y:S01]  /*0910*/  FMUL R42, R23, R40 ;  /* 0x00000028172a7220 */ /* 0x000fe20000400000 */
[----:B------:R-:W-:-:S02]  /*0920*/  CS2R R20, SRZ ;  /* 0x0000000000147805 */ /* 0x000fc4000001ff00 */
[----:B------:R-:W-:Y:S02]  /*0930*/  CS2R R22, SRZ ;  /* 0x0000000000167805 */ /* 0x000fe4000001ff00 */
[----:B------:R-:W-:Y:S02]  /*0940*/  CS2R R16, SRZ ;  /* 0x0000000000107805 */ /* 0x000fe4000001ff00 */
[----:B------:R-:W-:Y:S02]  /*0950*/  CS2R R18, SRZ ;  /* 0x0000000000127805 */ /* 0x000fe4000001ff00 */
[----:B------:R-:W2:Y:S04]  /*0960*/  @!P0 LDG.E.EL.128 R20, desc[UR6][R48.64] ;  /* 0x0000000630148981 */ /* 0x000ea8000c2e1d00 */
[----:B------:R-:W2:Y:S01]  /*0970*/  @!P0 LDG.E.EL.128 R16, desc[UR6][R46.64] ;  /* 0x000000062e108981 */ /* 0x000ea2000c2e1d00 */
[----:B------:R-:W0:Y:S01]  /*0980*/  S2UR UR5, SR_CgaCtaId ;  /* 0x00000000000579c3 */ /* 0x000e220000008800 */
[----:B------:R-:W-:Y:S01]  /*0990*/  UMOV UR4, 0x400 ;  /* 0x0000040000047882 */ /* 0x000fe20000000000 */
[-C--:B------:R-:W-:Y:S01]  /*09a0*/  FMUL R44, R31, R40.reuse ;  /* 0x000000281f2c7220 */ /* 0x080fe20000400000 */
[----:B------:R-:W-:Y:S01]  /*09b0*/  FMUL R40, R39, R40 ;  /* 0x0000002827287220 */ /* 0x000fe20000400000 */
[----:B0-----:R-:W-:Y:S01]  /*09c0*/  UPRMT UR4, UR5, 0x654, UR4 ;  /* 0x0000065405047896 */ /* 0x001fe20008000004 */
[----:B------:R-:W-:Y:S01]  /*09d0*/  ISETP.GE.AND P0, PT, R3, 0x40, PT ;  /* 0x000000400300780c */ /* 0x000fe20003f06270 */
[-CC-:B--2---:R-:W-:Y:S01]  /*09e0*/  FFMA R35, R35, R20.reuse, R16.reuse ;  /* 0x0000001423237223 */ /* 0x184fe20000000010 */
[-CC-:B------:R-:W-:Y:S01]  /*09f0*/  FFMA R33, R33, R20.reuse, R16.reuse ;  /* 0x0000001421217223 */ /* 0x180fe20000000010 */
[-CC-:B------:R-:W-:Y:S01]  /*0a00*/  FFMA R43, R43, R20.reuse, R16.reuse ;  /* 0x000000142b2b7223 */ /* 0x180fe20000000010 */
[----:B------:R-:W-:Y:S01]  /*0a10*/  FFMA R41, R41, R20, R16 ;  /* 0x0000001429297223 */ /* 0x000fe20000000010 */
[----:B------:R-:W-:Y:S01]  /*0a20*/  SHF.L.U32 R16, R0, 0x8, RZ ;  /* 0x0000000800107819 */ /* 0x000fe200000006ff */
[-CC-:B------:R-:W-:Y:S01]  /*0a30*/  FFMA R28, R28, R21.reuse, R17.reuse ;  /* 0x000000151c1c7223 */ /* 0x180fe20000000011 */
[-CC-:B------:R-:W-:Y:S01]  /*0a40*/  FFMA R32, R32, R21.reuse, R17.reuse ;  /* 0x0000001520207223 */ /* 0x180fe20000000011 */
[-CC-:B------:R-:W-:Y:S01]  /*0a50*/  FFMA R34, R34, R21.reuse, R17.reuse ;  /* 0x0000001522227223 */ /* 0x180fe20000000011 */
[----:B------:R-:W-:Y:S01]  /*0a60*/  FFMA R36, R36, R21, R17 ;  /* 0x0000001524247223 */ /* 0x000fe20000000011 */
[----:B------:R-:W-:-:S02]  /*0a70*/  SHF.R.U32.HI R21, RZ, 0x4, R0 ;  /* 0x00000004ff157819 */ /* 0x000fc40000011600 */
[----:B------:R-:W-:Y:S01]  /*0a80*/  LOP3.LUT R16, R16, 0xf00, RZ, 0xc0, !PT ;  /* 0x00000f0010107812 */ /* 0x000fe200078ec0ff */
[-CC-:B------:R-:W-:Y:S01]  /*0a90*/  FFMA R29, R29, R22.reuse, R18.reuse ;  /* 0x000000161d1d7223 */ /* 0x180fe20000000012 */
[-CC-:B------:R-:W-:Y:S01]  /*0aa0*/  FFMA R37, R37, R22.reuse, R18.reuse ;  /* 0x0000001625257223 */ /* 0x180fe20000000012 */
[-CC-:B------:R-:W-:Y:S01]  /*0ab0*/  FFMA R45, R45, R22.reuse, R18.reuse ;  /* 0x000000162d2d7223 */ /* 0x180fe20000000012 */
[----:B------:R-:W-:Y:S01]  /*0ac0*/  FFMA R17, R38, R22, R18 ;  /* 0x0000001626117223 */ /* 0x000fe20000000012 */
[----:B------:R-:W-:Y:S02]  /*0ad0*/  SGXT.U32 R21, R21, 0x4 ;  /* 0x000000041515781a */ /* 0x000fe40000000000 */
[----:B------:R-:W-:Y:S01]  /*0ae0*/  LOP3.LUT R18, R16, 0x40, RZ, 0xfc, !PT ;  /* 0x0000004010127812 */ /* 0x000fe200078efcff */
[-CC-:B------:R-:W-:Y:S01]  /*0af0*/  FFMA R30, R30, R23.reuse, R19.reuse ;  /* 0x000000171e1e7223 */ /* 0x180fe20000000013 */
[----:B------:R-:W-:Y:S01]  /*0b00*/  LOP3.LUT R22, R16, 0x80, RZ, 0xfc, !PT ;  /* 0x0000008010167812 */ /* 0x000fe200078efcff */
[-CC-:B------:R-:W-:Y:S01]  /*0b10*/  FFMA R42, R42, R23.reuse, R19.reuse ;  /* 0x000000172a2a7223 */ /* 0x180fe20000000013 */
[-CC-:B------:R-:W-:Y:S01]  /*0b20*/  FFMA R44, R44, R23.reuse, R19.reuse ;  /* 0x000000172c2c7223 */ /* 0x180fe20000000013 */
[----:B------:R-:W-:Y:S01]  /*0b30*/  FFMA R40, R40, R23, R19 ;  /* 0x0000001728287223 */ /* 0x000fe20000000013 */
[----:B------:R-:W-:-:S02]  /*0b40*/  LOP3.LUT R20, R16, R21, RZ, 0xfc, !PT ;  /* 0x0000001510147212 */ /* 0x000fc400078efcff */
[C---:B------:R-:W-:Y:S02]  /*0b50*/  LOP3.LUT R31, R16.reuse, 0xc0, RZ, 0xfc, !PT ;  /* 0x000000c0101f7812 */ /* 0x040fe400078efcff */
[----:B------:R-:W-:Y:S02]  /*0b60*/  LEA.HI R19, R16, UR4, RZ, 0x1e ;  /* 0x0000000410137c11 */ /* 0x000fe4000f8ff0ff */
[----:B------:R-:W-:Y:S02]  /*0b70*/  LEA.HI R21, R18, UR4, RZ, 0x1e ;  /* 0x0000000412157c11 */ /* 0x000fe4000f8ff0ff */
[----:B------:R-:W-:Y:S01]  /*0b80*/  LEA.HI R23, R22, UR4, RZ, 0x1e ;  /* 0x0000000416177c11 */ /* 0x000fe2000f8ff0ff */
[----:B------:R-:W-:Y:S01]  /*0b90*/  FADD R4, R35, R4 ;  /* 0x0000000423047221 */ /* 0x000fe20000000000 */
[----:B------:R-:W-:Y:S01]  /*0ba0*/  LEA.HI R31, R31, UR4, RZ, 0x1e ;  /* 0x000000041f1f7c11 */ /* 0x000fe2000f8ff0ff */
[C---:B------:R-:W-:Y:S01]  /*0bb0*/  IMAD R18, R20.reuse, 0x4, R21 ;  /* 0x0000000414127824 */ /* 0x040fe200078e0215 */
[----:B------:R-:W-:Y:S01]  /*0bc0*/  LEA R19, R20, R19, 0x2 ;  /* 0x0000001314137211 */ /* 0x000fe200078e10ff */
[----:B------:R-:W-:Y:S01]  /*0bd0*/  FADD R5, R28, R5 ;  /* 0x000000051c057221 */ /* 0x000fe20000000000 */
[C---:B------:R-:W-:Y:S01]  /*0be0*/  LEA R16, R20.reuse, R23, 0x2 ;  /* 0x0000001714107211 */ /* 0x040fe200078e10ff */
[----:B------:R-:W-:Y:S01]  /*0bf0*/  FADD R29, R29, R6 ;  /* 0x000000061d1d7221 */ /* 0x000fe20000000000 */
[----:B------:R-:W-:Y:S01]  /*0c00*/  LEA R20, R20, R31, 0x2 ;  /* 0x0000001f14147211 */ /* 0x000fe200078e10ff */
[----:B------:R-:W-:Y:S01]  /*0c10*/  FADD R7, R30, R7 ;  /* 0x000000071e077221 */ /* 0x000fe20000000000 */
[----:B------:R-:W-:Y:S01]  /*0c20*/  FADD R8, R33, R8 ;  /* 0x0000000821087221 */ /* 0x000fe20000000000 */
[----:B------:R-:W-:Y:S01]  /*0c30*/  FADD R9, R32, R9 ;  /* 0x0000000920097221 */ /* 0x000fe20000000000 */
[----:B------:R0:W-:Y:S01]  /*0c40*/  STS [R19], R4 ;  /* 0x0000000413007388 */ /* 0x0001e20000000800 */
[----:B------:R-:W-:Y:S01]  /*0c50*/  FADD R37, R37, R10 ;  /* 0x0000000a25257221 */ /* 0x000fe20000000000 */
[----:B------:R-:W-:-:S02]  /*0c60*/  FADD R11, R42, R11 ;  /* 0x0000000b2a0b7221 */ /* 0x000fc40000000000 */
[----:B------:R1:W-:Y:S01]  /*0c70*/  STS [R18+0x100], R5 ;  /* 0x0001000512007388 */ /* 0x0003e20000000800 */
[----:B------:R-:W-:Y:S01]  /*0c80*/  FADD R12, R43, R12 ;  /* 0x0000000c2b0c7221 */ /* 0x000fe20000000000 */
[----:B------:R-:W-:Y:S02]  /*0c90*/  FADD R13, R34, R13 ;  /* 0x0000000d220d7221 */ /* 0x000fe40000000000 */
[----:B------:R-:W-:Y:S01]  /*0ca0*/  STS [R16+0x200], R29 ;  /* 0x0002001d10007388 */ /* 0x000fe20000000800 */
[----:B------:R-:W-:-:S03]  /*0cb0*/  FADD R45, R45, R14 ;  /* 0x0000000e2d2d7221 */ /* 0x000fc60000000000 */
[----:B------:R2:W-:Y:S01]  /*0cc0*/  STS [R20+0x300], R7 ;  /* 0x0003000714007388 */ /* 0x0005e20000000800 */
[----:B------:R-:W-:-:S03]  /*0cd0*/  FADD R15, R44, R15 ;  /* 0x0000000f2c0f7221 */ /* 0x000fc60000000000 */
[----:B------:R-:W-:Y:S01]  /*0ce0*/  STS [R19+0x40], R8 ;  /* 0x0000400813007388 */ /* 0x000fe20000000800 */
[----:B------:R-:W-:-:S03]  /*0cf0*/  FADD R24, R41, R24 ;  /* 0x0000001829187221 */ /* 0x000fc60000000000 */
[----:B------:R-:W-:Y:S01]  /*0d00*/  STS [R18+0x140], R9 ;  /* 0x0001400912007388 */ /* 0x000fe20000000800 */
[----:B------:R-:W-:Y:S01]  /*0d10*/  FADD R25, R36, R25 ;  /* 0x0000001924197221 */ /* 0x000fe20000000000 */
[----:B------:R-:W-:Y:S02]  /*0d20*/  FADD R23, R17, R26 ;  /* 0x0000001a11177221 */ /* 0x000fe40000000000 */
[----:B------:R-:W-:Y:S01]  /*0d30*/  STS [R16+0x240], R37 ;  /* 0x0002402510007388 */ /* 0x000fe20000000800 */
[----:B------:R-:W-:-:S03]  /*0d40*/  SHF.L.U32 R17, R0, 0x2, RZ ;  /* 0x0000000200117819 */ /* 0x000fc600000006ff */
[----:B------:R-:W-:Y:S01]  /*0d50*/  STS [R20+0x340], R11 ;  /* 0x0003400b14007388 */ /* 0x000fe20000000800 */
[----:B------:R-:W-:-:S03]  /*0d60*/  FADD R27, R40, R27 ;  /* 0x0000001b281b7221 */ /* 0x000fc60000000000 */
[----:B------:R3:W-:Y:S04]  /*0d70*/  STS [R19+0x80], R12 ;  /* 0x0000800c13007388 */ /* 0x0007e80000000800 */
[----:B------:R-:W-:Y:S01]  /*0d80*/  STS [R18+0x180], R13 ;  /* 0x0001800d12007388 */ /* 0x000fe20000000800 */
[----:B------:R-:W-:-:S03]  /*0d90*/  LOP3.LUT R17, R17, 0x3fc, RZ, 0xc0, !PT ;  /* 0x000003fc11117812 */ /* 0x000fc600078ec0ff */
[----:B------:R-:W-:Y:S04]  /*0da0*/  STS [R16+0x280], R45 ;  /* 0x0002802d10007388 */ /* 0x000fe80000000800 */
[----:B------:R-:W-:Y:S04]  /*0db0*/  STS [R20+0x380], R15 ;  /* 0x0003800f14007388 */ /* 0x000fe80000000800 */
[----:B------:R-:W-:Y:S04]  /*0dc0*/  STS [R19+0xc0], R24 ;  /* 0x0000c01813007388 */ /* 0x000fe80000000800 */
[----:B------:R4:W-:Y:S01]  /*0dd0*/  STS [R18+0x1c0], R25 ;  /* 0x0001c01912007388 */ /* 0x0009e20000000800 */
[----:B0-----:R-:W-:-:S03]  /*0de0*/  LOP3.LUT R4, R17, 0x400, RZ, 0xfc, !PT ;  /* 0x0000040011047812 */ /* 0x001fc600078efcff */
[----:B------:R0:W-:Y:S04]  /*0df0*/  STS [R16+0x2c0], R23 ;  /* 0x0002c01710007388 */ /* 0x0001e80000000800 */
[----:B------:R5:W-:Y:S01]  /*0e00*/  STS [R20+0x3c0], R27 ;  /* 0x0003c01b14007388 */ /* 0x000be20000000800 */
[----:B------:R-:W-:Y:S02]  /*0e10*/  LOP3.LUT R6, R17, 0x800, RZ, 0xfc, !PT ;  /* 0x0000080011067812 */ /* 0x000fe400078efcff */
[----:B-1----:R-:W-:Y:S02]  /*0e20*/  SHF.R.U32.HI R5, RZ, 0x2, R4 ;  /* 0x00000002ff057819 */ /* 0x002fe40000011604 */
[----:B------:R-:W-:Y:S02]  /*0e30*/  SHF.R.U32.HI R6, RZ, 0x2, R6 ;  /* 0x00000002ff067819 */ /* 0x000fe40000011606 */
[----:B------:R-:W-:-:S02]  /*0e40*/  LOP3.LUT R5, R5, 0x1f0, RZ, 0xc0, !PT ;  /* 0x000001f005057812 */ /* 0x000fc400078ec0ff */
[----:B------:R-:W-:Y:S02]  /*0e50*/  LOP3.LUT R4, R0, 0xf0, RZ, 0xc0, !PT ;  /* 0x000000f000047812 */ /* 0x000fe400078ec0ff */
[----:B--2---:R-:W-:Y:S01]  /*0e60*/  LOP3.LUT R7, R6, 0x2f0, RZ, 0xc0, !PT ;  /* 0x000002f006077812 */ /* 0x004fe200078ec0ff */
[----:B------:R-:W-:Y:S01]  /*0e70*/  VIADD R6, R5, UR4 ;  /* 0x0000000405067c36 */ /* 0x000fe20008000000 */
[----:B------:R-:W-:Y:S02]  /*0e80*/  IADD3 R4, R4, UR4, RZ ;  /* 0x0000000404047c10 */ /* 0x000fe4000fffe0ff */
[----:B------:R-:W-:Y:S02]  /*0e90*/  IADD3 R10, R7, UR4, RZ ;  /* 0x00000004070a7c10 */ /* 0x000fe4000fffe0ff */
[C---:B---3--:R-:W-:Y:S01]  /*0ea0*/  LEA R12, R17.reuse, R4, 0x2 ;  /* 0x00000004110c7211 */ /* 0x048fe200078e10ff */
[----:B------:R-:W-:Y:S01]  /*0eb0*/  BAR.SYNC.DEFER_BLOCKING 0x0 ;  /* 0x0000000000007b1d */ /* 0x000fe20000010000 */
[----:B------:R-:W-:-:S02]  /*0ec0*/  LEA R8, R17, R6, 0x2 ;  /* 0x0000000611087211 */ /* 0x000fc400078e10ff */
[----:B------:R-:W-:Y:S02]  /*0ed0*/  LEA R4, R17, R10, 0x2 ;  /* 0x0000000a11047211 */ /* 0x000fe400078e10ff */
[----:B----4-:R-:W-:-:S04]  /*0ee0*/  SHF.R.S32.HI R18, RZ, 0x1f, R3 ;  /* 0x0000001fff127819 */ /* 0x010fc80000011403 */
[----:B------:R-:W-:Y:S02]  /*0ef0*/  LEA.HI R21, R18, R3, RZ, 0x4 ;  /* 0x0000000312157211 */ /* 0x000fe400078f20ff */
[----:B------:R-:W1:Y:S01]  /*0f00*/  LDC.64 R18, c[0x0][0x240] ;  /* 0x00009000ff127b82 */ /* 0x000e620000000a00 */
[----:B------:R-:W2:Y:S04]  /*0f10*/  LDS.128 R12, [R12] ;  /* 0x000000000c0c7984 */ /* 0x000ea80000000c00 */
[----:B------:R-:W3:Y:S04]  /*0f20*/  LDS.128 R8, [R8+0x1000] ;  /* 0x0010000008087984 */ /* 0x000ee80000000c00 */
[----:B------:R-:W4:Y:S01]  /*0f30*/  LDS.128 R4, [R4+0x2000] ;  /* 0x0020000004047984 */ /* 0x000f220000000c00 */
[----:B0-----:R-:W-:-:S02]  /*0f40*/  SHF.R.U32.HI R23, RZ, 0x4, R0 ;  /* 0x00000004ff177819 */ /* 0x001fc40000011600 */
[----:B------:R-:W-:Y:S02]  /*0f50*/  LOP3.LUT R0, R21, 0xfffffff0, RZ, 0xc0, !PT ;  /* 0xfffffff015007812 */ /* 0x000fe400078ec0ff */
[----:B------:R-:W-:Y:S02]  /*0f60*/  SGXT.U32 R23, R23, 0x4 ;  /* 0x000000041717781a */ /* 0x000fe40000000000 */
[----:B-----5:R-:W-:Y:S02]  /*0f70*/  IADD3 R20, R3, -R0, RZ ;  /* 0x8000000003147210 */ /* 0x020fe40007ffe0ff */
[----:B------:R-:W-:Y:S02]  /*0f80*/  SHF.R.S32.HI R21, RZ, 0x4, R21 ;  /* 0x00000004ff157819 */ /* 0x000fe40000011415 */
[----:B------:R-:W-:Y:S02]  /*0f90*/  LOP3.LUT R0, R2, 0x30, R23, 0xfe, !PT ;  /* 0x0000003002007812 */ /* 0x000fe400078efe17 */
[----:B------:R-:W-:-:S02]  /*0fa0*/  LOP3.LUT R3, R2, 0x20, R23, 0xfe, !PT ;  /* 0x0000002002037812 */ /* 0x000fc400078efe17 */
[----:B------:R-:W-:Y:S02]  /*0fb0*/  LOP3.LUT R16, R2, 0x10, R23, 0xfe, !PT ;  /* 0x0000001002107812 */ /* 0x000fe400078efe17 */
[----:B------:R-:W-:Y:S02]  /*0fc0*/  LOP3.LUT R2, R2, R23, RZ, 0xfc, !PT ;  /* 0x0000001702027212 */ /* 0x000fe400078efcff */
[----:B------:R-:W-:Y:S01]  /*0fd0*/  LOP3.LUT R22, R17, 0xc00, RZ, 0xfc, !PT ;  /* 0x00000c0011167812 */ /* 0x000fe200078efcff */
[----:B------:R-:W-:Y:S01]  /*0fe0*/  IMAD R25, R21, 0x600, R20 ;  /* 0x0000060015197824 */ /* 0x000fe200078e0214 */
[----:B------:R-:W-:Y:S02]  /*0ff0*/  ISETP.LT.AND P3, PT, R2, 0x60, !P0 ;  /* 0x000000600200780c */ /* 0x000fe40004761270 */
[----:B------:R-:W-:Y:S02]  /*1000*/  SHF.R.U32.HI R22, RZ, 0x2, R22 ;  /* 0x00000002ff167819 */ /* 0x000fe40000011616 */
[----:B------:R-:W-:-:S02]  /*1010*/  ISETP.LT.AND P2, PT, R16, 0x60, !P0 ;  /* 0x000000601000780c */ /* 0x000fc40004741270 */
[C---:B------:R-:W-:Y:S01]  /*1020*/  ISETP.LT.AND P1, PT, R3.reuse, 0x60, !P0 ;  /* 0x000000600300780c */ /* 0x040fe20004721270 */
[----:B------:R-:W-:Y:S01]  /*1030*/  IMAD R21, R2, 0x10, R25 ;  /* 0x0000001002157824 */ /* 0x000fe200078e0219 */
[----:B------:R-:W-:Y:S02]  /*1040*/  ISETP.LT.AND P0, PT, R0, 0x60, !P0 ;  /* 0x000000600000780c */ /* 0x000fe40004701270 */
[-C--:B------:R-:W-:Y:S02]  /*1050*/  LEA R23, R16, R25.reuse, 0x4 ;  /* 0x0000001910177211 */ /* 0x080fe400078e20ff */
[----:B------:R-:W-:Y:S02]  /*1060*/  LOP3.LUT R22, R22, 0x3f0, RZ, 0xc0, !PT ;  /* 0x000003f016167812 */ /* 0x000fe400078ec0ff */
[----:B------:R-:W-:Y:S01]  /*1070*/  LEA R27, R3, R25, 0x4 ;  /* 0x00000019031b7211 */ /* 0x000fe200078e20ff */
[----:B-1----:R-:W-:Y:S01]  /*1080*/  IMAD.WIDE R2, R21, 0x4, R18 ;  /* 0x0000000415027825 */ /* 0x002fe200078e0212 */
[----:B------:R-:W-:-:S03]  /*1090*/  IADD3 R16, R22, UR4, RZ ;  /* 0x0000000416107c10 */ /* 0x000fc6000fffe0ff */
[--C-:B------:R-:W-:Y:S01]  /*10a0*/  IMAD.WIDE R20, R23, 0x4, R18.reuse ;  /* 0x0000000417147825 */ /* 0x100fe200078e0212 */
[----:B--2---:R0:W-:Y:S03]  /*10b0*/  @P3 STG.E.128 desc[UR6][R2.64], R12 ;  /* 0x0000000c02003986 */ /* 0x0041e6000c101d06 */
[----:B------:R-:W-:Y:S01]  /*10c0*/  IMAD.WIDE R22, R27, 0x4, R18 ;  /* 0x000000041b167825 */ /* 0x000fe200078e0212 */
[----:B---3--:R0:W-:Y:S01]  /*10d0*/  @P2 STG.E.128 desc[UR6][R20.64], R8 ;  /* 0x0000000814002986 */ /* 0x0081e2000c101d06 */
[----:B------:R-:W-:-:S03]  /*10e0*/  LEA R16, R17, R16, 0x2 ;  /* 0x0000001011107211 */ /* 0x000fc600078e10ff */
[----:B----4-:R0:W-:Y:S02]  /*10f0*/  @P1 STG.E.128 desc[UR6][R22.64], R4 ;  /* 0x0000000416001986 */ /* 0x0101e4000c101d06 */
[----:B0-----:R-:W-:Y:S05]  /*1100*/  @!P0 EXIT ;  /* 0x000000000000894d */ /* 0x001fea0003800000 */
[----:B0-----:R-:W0:Y:S01]  /*1110*/  LDS.128 R4, [R16+0x3000] ;  /* 0x0030000010047984 */ /* 0x001e220000000c00 */
[----:B------:R-:W-:-:S05]  /*1120*/  LEA R25, R0, R25, 0x4 ;  /* 0x0000001900197211 */ /* 0x000fca00078e20ff */
[----:B------:R-:W-:-:S05]  /*1130*/  IMAD.WIDE R18, R25, 0x4, R18 ;  /* 0x0000000419127825 */ /* 0x000fca00078e0212 */
[----:B0-----:R-:W-:Y:S01]  /*1140*/  STG.E.128 desc[UR6][R18.64], R4 ;  /* 0x0000000412007986 */ /* 0x001fe2000c101d06 */
[----:B------:R-:W-:Y:S05]  /*1150*/  EXIT ;  /* 0x000000000000794d */ /* 0x000fea0003800000 */
.L_x_0:
[----:B------:R-:W-:-:S00]  /*1160*/  BRA `(.L_x_0) ;  /* 0xfffffffc00fc7947 */ /* 0x000fc0000383ffff */
[----:B------:R-:W-:-:S00]  /*1170*/  NOP ;  /* 0x0000000000007918 */ /* 0x000fc00000000000 */
        /* <DEDUP_REMOVED lines=8> */
.L_x_1:


//--------------------- .nv.global.init           --------------------------
	.section	.nv.global.init,"aw",@progbits
.nv.global.init:
	.type		_$_str,@object
	.size		_$_str,(_$_str_$_2 - _$_str)
_$_str:
        /*0000*/ 	.byte	0x5f, 0x5f, 0x43, 0x55, 0x44, 0x41, 0x5f, 0x46, 0x54, 0x5a, 0x00
	.type		_$_str_$_2,@object
	.size		_$_str_$_2,(.L_1 - _$_str_$_2)
_$_str_$_2:
        /*000b*/ 	.byte	0x5f, 0x5f, 0x43, 0x55, 0x44, 0x41, 0x5f, 0x50, 0x52, 0x45, 0x43, 0x5f, 0x53, 0x51, 0x52, 0x54
        /*001b*/ 	.byte	0x00
.L_1:


//--------------------- .nv.shared.triton_poi_fused__native_batch_norm_legit_no_training_add_29 --------------------------
	.section	.nv.shared.triton_poi_fused__native_batch_norm_legit_no_training_add_29,"aw",@nobits
	.sectionflags	@""
	.align	16
	.zero		1024


//--------------------- .nv.constant0.triton_poi_fused__native_batch_norm_legit_no_training_add_29 --------------------------
	.section	.nv.constant0.triton_poi_fused__native_batch_norm_legit_no_training_add_29,"a",@progbits
	.sectionflags	@""
	.align	4
.nv.constant0.triton_poi_fused__native_batch_norm_legit_no_training_add_29:
	.zero		592
